//
// Generated by NVIDIA NVVM Compiler
//
// Compiler Build ID: CL-36424714
// Cuda compilation tools, release 13.0, V13.0.88
// Based on NVVM 20.0.0
//

.version 9.0
.target sm_100
.address_size 64

	// .globl	default_function_kernel

.visible .entry default_function_kernel(
	.param .u64 .ptr .align 1 default_function_kernel_param_0,
	.param .u64 .ptr .align 1 default_function_kernel_param_1
)
.maxntid 18
{
	.reg .b32 	%r<2>;
	.reg .b32 	%f<3>;
	.reg .b64 	%rd<8>;

	ld.param.u64 	%rd1, [default_function_kernel_param_0];
	ld.param.u64 	%rd2, [default_function_kernel_param_1];
	cvta.to.global.u64 	%rd3, %rd1;
	cvta.to.global.u64 	%rd4, %rd2;
	mov.u32 	%r1, %tid.x;
	mul.wide.u32 	%rd5, %r1, 4;
	add.s64 	%rd6, %rd4, %rd5;
	ld.global.nc.f32 	%f1, [%rd6];
	lg2.approx.f32 	%f2, %f1;
	add.s64 	%rd7, %rd3, %rd5;
	st.global.f32 	[%rd7], %f2;
	ret;

}


// ===== COMPILED SASS (sm_100) =====

	.target	sm_100

	.elftype	@"ET_EXEC"


//--------------------- .note.nv.tkinfo           --------------------------
	.section	.note.nv.tkinfo,"",@"SHT_NOTE"
	.sectionflags	@"SHF_NOTE_NV_TKINFO"
	.tkinfo
        /*0018*/ 	.word	0x00000002
        /*0030*/ 	.string	""
        /*0030*/ 	.string	"ptxas"
        /*0030*/ 	.string	"Cuda compilation tools, release 13.0, V13.0.88"
        /*0030*/ 	.string	"Build cuda_13.0.r13.0/compiler.36424714_0"
        /*0030*/ 	.string	"-arch sm_100 -m 64 "



//--------------------- .note.nv.cuinfo           --------------------------
	.section	.note.nv.cuinfo,"",@"SHT_NOTE"
	.sectionflags	@"SHF_NOTE_NV_CUINFO"
        /*0018*/ 	.short	0x0002
        /*001a*/ 	.short	0x0064
        /*001c*/ 	.short	0x0082
	.zero		2


//--------------------- .nv.info                  --------------------------
	.section	.nv.info,"",@"SHT_CUDA_INFO"
	.align	4


	//----- nvinfo : EIATTR_REGCOUNT
	.align		4
        /*0000*/ 	.byte	0x04, 0x2f
        /*0002*/ 	.short	(.L_1 - .L_0)
	.align		4
.L_0:
        /*0004*/ 	.word	index@(default_function_kernel)
        /*0008*/ 	.word	0x0000000c


	//----- nvinfo : EIATTR_FRAME_SIZE
	.align		4
.L_1:
        /*000c*/ 	.byte	0x04, 0x11
        /*000e*/ 	.short	(.L_3 - .L_2)
	.align		4
.L_2:
        /*0010*/ 	.word	index@(default_function_kernel)
        /*0014*/ 	.word	0x00000000


	//----- nvinfo : EIATTR_MIN_STACK_SIZE
	.align		4
.L_3:
        /*0018*/ 	.byte	0x04, 0x12
        /*001a*/ 	.short	(.L_5 - .L_4)
	.align		4
.L_4:
        /*001c*/ 	.word	index@(default_function_kernel)
        /*0020*/ 	.word	0x00000000
.L_5:


//--------------------- .nv.compat                --------------------------
	.section	.nv.compat,"",@"SHT_CUDA_COMPAT_INFO"
	.align	4
        /*0000*/ 	.byte	0x02, 0x09, 0x00, 0x00, 0x02, 0x02, 0x01, 0x00, 0x02, 0x05, 0x05, 0x00, 0x03, 0x07, 0x01, 0x01
        /*0010*/ 	.byte	0x02, 0x03, 0x00, 0x00, 0x02, 0x06, 0x01, 0x00, 0x04, 0x0b, 0x08, 0x00, 0x01, 0x00, 0x00, 0x00
        /*0020*/ 	.byte	0x00, 0x00, 0x00, 0x00


//--------------------- .nv.info.default_function_kernel --------------------------
	.section	.nv.info.default_function_kernel,"",@"SHT_CUDA_INFO"
	.sectionflags	@""
	.align	4


	//----- nvinfo : EIATTR_CUDA_API_VERSION
	.align		4
        /*0000*/ 	.byte	0x04, 0x37
        /*0002*/ 	.short	(.L_7 - .L_6)
.L_6:
        /*0004*/ 	.word	0x00000082


	//----- nvinfo : EIATTR_KPARAM_INFO
	.align		4
.L_7:
        /*0008*/ 	.byte	0x04, 0x17
        /*000a*/ 	.short	(.L_9 - .L_8)
.L_8:
        /*000c*/ 	.word	0x00000000
        /*0010*/ 	.short	0x0001
        /*0012*/ 	.short	0x0008
        /*0014*/ 	.byte	0x00, 0xf5, 0x21, 0x00


	//----- nvinfo : EIATTR_KPARAM_INFO
	.align		4
.L_9:
        /*0018*/ 	.byte	0x04, 0x17
        /*001a*/ 	.short	(.L_11 - .L_10)
.L_10:
        /*001c*/ 	.word	0x00000000
        /*0020*/ 	.short	0x0000
        /*0022*/ 	.short	0x0000
        /*0024*/ 	.byte	0x00, 0xf5, 0x21, 0x00


	//----- nvinfo : EIATTR_SPARSE_MMA_MASK
	.align		4
.L_11:
        /*0028*/ 	.byte	0x03, 0x50
        /*002a*/ 	.short	0x0000


	//----- nvinfo : EIATTR_MAXREG_COUNT
	.align		4
        /*002c*/ 	.byte	0x03, 0x1b
        /*002e*/ 	.short	0x00ff


	//----- nvinfo : EIATTR_MERCURY_ISA_VERSION
	.align		4
        /*0030*/ 	.byte	0x03, 0x5f
        /*0032*/ 	.short	0x0101


	//----- nvinfo : EIATTR_VRC_CTA_INIT_COUNT
	.align		4
        /*0034*/ 	.byte	0x02, 0x4a
	.zero		1
	.zero		1


	//----- nvinfo : EIATTR_EXIT_INSTR_OFFSETS
	.align		4
        /*0038*/ 	.byte	0x04, 0x1c
        /*003a*/ 	.short	(.L_13 - .L_12)


	//   ....[0]....
.L_12:
        /*003c*/ 	.word	0x000000d0


	//----- nvinfo : EIATTR_MAX_THREADS
	.align		4
.L_13:
        /*0040*/ 	.byte	0x04, 0x05
        /*0042*/ 	.short	(.L_15 - .L_14)
.L_14:
        /*0044*/ 	.word	0x00000012
        /*0048*/ 	.word	0x00000001
        /*004c*/ 	.word	0x00000001


	//----- nvinfo : EIATTR_CBANK_PARAM_SIZE
	.align		4
.L_15:
        /*0050*/ 	.byte	0x03, 0x19
        /*0052*/ 	.short	0x0010


	//----- nvinfo : EIATTR_PARAM_CBANK
	.align		4
        /*0054*/ 	.byte	0x04, 0x0a
        /*0056*/ 	.short	(.L_17 - .L_16)
	.align		4
.L_16:
        /*0058*/ 	.word	index@(.nv.constant0.default_function_kernel)
        /*005c*/ 	.short	0x0380
        /*005e*/ 	.short	0x0010


	//----- nvinfo : EIATTR_SW_WAR
	.align		4
.L_17:
        /*0060*/ 	.byte	0x04, 0x36
        /*0062*/ 	.short	(.L_19 - .L_18)
.L_18:
        /*0064*/ 	.word	0x00000008
.L_19:


//--------------------- .nv.callgraph             --------------------------
	.section	.nv.callgraph,"",@"SHT_CUDA_CALLGRAPH"
	.align	4
	.sectionentsize	8
	.align		4
        /*0000*/ 	.word	0x00000000
	.align		4
        /*0004*/ 	.word	0xffffffff
	.align		4
        /*0008*/ 	.word	0x00000000
	.align		4
        /*000c*/ 	.word	0xfffffffe
	.align		4
        /*0010*/ 	.word	0x00000000
	.align		4
        /*0014*/ 	.word	0xfffffffd
	.align		4
        /*0018*/ 	.word	0x00000000
	.align		4
        /*001c*/ 	.word	0xfffffffc


//--------------------- .text.default_function_kernel --------------------------
	.section	.text.default_function_kernel,"ax",@progbits
	.align	128
        .global         default_function_kernel
        .type           default_function_kernel,@function
        .size           default_function_kernel,(.L_x_1 - default_function_kernel)
        .other          default_function_kernel,@"STO_CUDA_ENTRY STV_DEFAULT"
default_function_kernel:
.text.default_function_kernel:
[----:B------:R-:W-:Y:S01]  /*0000*/  LDC R1, c[0x0][0x37c] ;  /* 0x0000df00ff017b82 */ /* 0x000fe20000000800 */
[----:B------:R-:W0:Y:S07]  /*0010*/  S2R R9, SR_TID.X ;  /* 0x0000000000097919 */ /* 0x000e2e0000002100 */
[----:B------:R-:W0:Y:S01]  /*0020*/  LDC.64 R2, c[0x0][0x388] ;  /* 0x0000e200ff027b82 */ /* 0x000e220000000a00 */
[----:B------:R-:W1:Y:S07]  /*0030*/  LDCU.64 UR4, c[0x0][0x358] ;  /* 0x00006b00ff0477ac */ /* 0x000e6e0008000a00 */
[----:B------:R-:W2:Y:S01]  /*0040*/  LDC.64 R4, c[0x0][0x380] ;  /* 0x0000e000ff047b82 */ /* 0x000ea20000000a00 */
[----:B0-----:R-:W-:-:S05]  /*0050*/  IMAD.WIDE.U32 R2, R9, 0x4, R2 ;  /* 0x0000000409027825 */ /* 0x001fca00078e0002 */
[----:B-1----:R-:W3:Y:S01]  /*0060*/  LDG.E.CONSTANT R0, desc[UR4][R2.64] ;  /* 0x0000000402007981 */ /* 0x002ee2000c1e9900 */
[----:B--2---:R-:W-:Y:S01]  /*0070*/  IMAD.WIDE.U32 R4, R9, 0x4, R4 ;  /* 0x0000000409047825 */ /* 0x004fe200078e0004 */
[----:B---3--:R-:W-:-:S13]  /*0080*/  FSETP.GEU.AND P0, PT, |R0|, 1.175494350822287508e-38, PT ;  /* 0x008000000000780b */ /* 0x008fda0003f0e200 */
[----:B------:R-:W-:-:S04]  /*0090*/  @!P0 FMUL R0, R0, 16777216 ;  /* 0x4b80000000008820 */ /* 0x000fc80000400000 */
[----:B------:R-:W0:Y:S02]  /*00a0*/  MUFU.LG2 R7, R0 ;  /* 0x0000000000077308 */ /* 0x000e240000000c00 */
[----:B0-----:R-:W-:-:S05]  /*00b0*/  @!P0 FADD R7, R7, -24 ;  /* 0xc1c0000007078421 */ /* 0x001fca0000000000 */
[----:B------:R-:W-:Y:S01]  /*00c0*/  STG.E desc[UR4][R4.64], R7 ;  /* 0x0000000704007986 */ /* 0x000fe2000c101904 */
[----:B------:R-:W-:Y:S05]  /*00d0*/  EXIT ;  /* 0x000000000000794d */ /* 0x000fea0003800000 */
.L_x_0:
[----:B------:R-:W-:-:S00]  /*00e0*/  BRA `(.L_x_0) ;  /* 0xfffffffc00fc7947 */ /* 0x000fc0000383ffff */
[----:B------:R-:W-:-:S00]  /*00f0*/  NOP ;  /* 0x0000000000007918 */ /* 0x000fc00000000000 */
        /* <DEDUP_REMOVED lines=8> */
.L_x_1:


//--------------------- .nv.shared.reserved.0     --------------------------
	.section	.nv.shared.reserved.0,"aw",@nobits
	.weak		__nv_reservedSMEM_offset_0_alias
	.size		__nv_reservedSMEM_offset_0_alias, 0, 64
	.other		__nv_reservedSMEM_offset_0_alias,@"STO_CUDA_RESERVED_SHARED STV_DEFAULT"
__nv_reservedSMEM_offset_0_alias:
	.zero		0
	.zero		64


//--------------------- .nv.constant0.default_function_kernel --------------------------
	.section	.nv.constant0.default_function_kernel,"a",@progbits
	.sectionflags	@""
	.align	4
.nv.constant0.default_function_kernel:
	.zero		912


//--------------------- SYMBOLS --------------------------

	.type		.nv.reservedSmem.offset0,@object
	.size		.nv.reservedSmem.offset0,0x4
